//
// Generated by NVIDIA NVVM Compiler
//
// Compiler Build ID: CL-36424714
// Cuda compilation tools, release 13.0, V13.0.88
// Based on NVVM 20.0.0
//

.version 9.0
.target sm_100
.address_size 64

	// .globl	_Z20modify_matrix_kernelPfii

.visible .entry _Z20modify_matrix_kernelPfii(
	.param .u64 .ptr .align 1 _Z20modify_matrix_kernelPfii_param_0,
	.param .u32 _Z20modify_matrix_kernelPfii_param_1,
	.param .u32 _Z20modify_matrix_kernelPfii_param_2
)
{
	.reg .pred 	%p<24>;
	.reg .b32 	%r<29>;
	.reg .b32 	%f<75>;
	.reg .b64 	%rd<5>;

	ld.param.u64 	%rd2, [_Z20modify_matrix_kernelPfii_param_0];
	ld.param.u32 	%r4, [_Z20modify_matrix_kernelPfii_param_1];
	ld.param.u32 	%r5, [_Z20modify_matrix_kernelPfii_param_2];
	mov.u32 	%r6, %ctaid.x;
	mov.u32 	%r7, %ntid.x;
	mov.u32 	%r8, %tid.x;
	mad.lo.s32 	%r1, %r6, %r7, %r8;
	mov.u32 	%r9, %ctaid.y;
	mov.u32 	%r10, %ntid.y;
	mov.u32 	%r11, %tid.y;
	mad.lo.s32 	%r12, %r9, %r10, %r11;
	setp.ge.s32 	%p1, %r1, %r4;
	setp.ge.s32 	%p2, %r12, %r5;
	or.pred  	%p3, %p1, %p2;
	mov.f32 	%f74, 0f3F800000;
	@%p3 bra 	$L__BB0_10;
	cvta.to.global.u64 	%rd3, %rd2;
	add.s32 	%r13, %r1, 1;
	setp.eq.s32 	%p4, %r13, 0;
	mad.lo.s32 	%r14, %r5, %r1, %r12;
	mul.wide.s32 	%rd4, %r14, 4;
	add.s64 	%rd1, %rd3, %rd4;
	ld.global.f32 	%f1, [%rd1];
	cvt.rn.f32.s32 	%f2, %r13;
	mul.f32 	%f12, %f2, 0f3F000000;
	cvt.rzi.f32.f32 	%f13, %f12;
	add.f32 	%f14, %f13, %f13;
	sub.f32 	%f15, %f2, %f14;
	abs.f32 	%f3, %f15;
	abs.f32 	%f4, %f1;
	setp.lt.f32 	%p5, %f4, 0f00800000;
	mul.f32 	%f16, %f4, 0f4B800000;
	selp.f32 	%f17, %f16, %f4, %p5;
	selp.f32 	%f18, 0fC1C00000, 0f00000000, %p5;
	mov.b32 	%r15, %f17;
	add.s32 	%r16, %r15, -1060439283;
	and.b32  	%r17, %r16, -8388608;
	sub.s32 	%r18, %r15, %r17;
	mov.b32 	%f19, %r18;
	cvt.rn.f32.s32 	%f20, %r17;
	fma.rn.f32 	%f21, %f20, 0f34000000, %f18;
	add.f32 	%f22, %f19, 0fBF800000;
	add.f32 	%f23, %f19, 0f3F800000;
	rcp.approx.ftz.f32 	%f24, %f23;
	add.f32 	%f25, %f22, %f22;
	mul.f32 	%f26, %f25, %f24;
	mul.f32 	%f27, %f26, %f26;
	sub.f32 	%f28, %f22, %f26;
	add.f32 	%f29, %f28, %f28;
	neg.f32 	%f30, %f26;
	fma.rn.f32 	%f31, %f30, %f22, %f29;
	mul.rn.f32 	%f32, %f24, %f31;
	fma.rn.f32 	%f33, %f27, 0f3A2C32E4, 0f3B52E7DB;
	fma.rn.f32 	%f34, %f33, %f27, 0f3C93BB73;
	fma.rn.f32 	%f35, %f34, %f27, 0f3DF6384F;
	mul.rn.f32 	%f36, %f35, %f27;
	fma.rn.f32 	%f37, %f26, 0f3FB8AA3B, %f21;
	sub.f32 	%f38, %f21, %f37;
	fma.rn.f32 	%f39, %f26, 0f3FB8AA3B, %f38;
	fma.rn.f32 	%f40, %f32, 0f3FB8AA3B, %f39;
	fma.rn.f32 	%f41, %f26, 0f32A55E34, %f40;
	mul.f32 	%f42, %f36, 0f40400000;
	fma.rn.f32 	%f43, %f42, %f32, %f41;
	fma.rn.f32 	%f44, %f36, %f26, %f43;
	add.rn.f32 	%f45, %f37, %f44;
	neg.f32 	%f46, %f37;
	add.rn.f32 	%f47, %f45, %f46;
	neg.f32 	%f48, %f47;
	add.rn.f32 	%f49, %f44, %f48;
	mul.rn.f32 	%f50, %f45, %f2;
	neg.f32 	%f51, %f50;
	fma.rn.f32 	%f52, %f45, %f2, %f51;
	fma.rn.f32 	%f53, %f49, %f2, %f52;
	cvt.rni.f32.f32 	%f54, %f50;
	sub.f32 	%f55, %f50, %f54;
	add.f32 	%f56, %f55, %f53;
	fma.rn.f32 	%f57, %f56, 0f391FCB8E, 0f3AAF85ED;
	fma.rn.f32 	%f58, %f57, %f56, 0f3C1D9856;
	fma.rn.f32 	%f59, %f58, %f56, 0f3D6357BB;
	fma.rn.f32 	%f60, %f59, %f56, 0f3E75FDEC;
	fma.rn.f32 	%f61, %f60, %f56, 0f3F317218;
	fma.rn.f32 	%f62, %f61, %f56, 0f3F800000;
	cvt.rzi.s32.f32 	%r19, %f54;
	setp.gt.f32 	%p6, %f54, 0f00000000;
	selp.b32 	%r20, 0, -2097152000, %p6;
	add.s32 	%r21, %r20, 2130706432;
	mov.b32 	%f63, %r21;
	mul.f32 	%f64, %f62, %f63;
	shl.b32 	%r22, %r19, 23;
	sub.s32 	%r23, %r22, %r20;
	mov.b32 	%f65, %r23;
	mul.f32 	%f66, %f64, %f65;
	abs.f32 	%f67, %f50;
	setp.gt.f32 	%p7, %f67, 0f43180000;
	setp.lt.f32 	%p8, %f50, 0f00000000;
	selp.f32 	%f68, 0f00000000, 0f7F800000, %p8;
	selp.f32 	%f5, %f68, %f66, %p7;
	setp.eq.f32 	%p9, %f1, 0f3F800000;
	or.pred  	%p10, %p9, %p4;
	@%p10 bra 	$L__BB0_9;
	setp.num.f32 	%p11, %f4, %f4;
	abs.f32 	%f69, %f2;
	setp.num.f32 	%p12, %f69, %f69;
	and.pred  	%p13, %p11, %p12;
	@%p13 bra 	$L__BB0_4;
	add.rn.f32 	%f74, %f1, %f2;
	bra.uni 	$L__BB0_9;
$L__BB0_4:
	setp.neu.f32 	%p14, %f1, 0f00000000;
	setp.neu.f32 	%p15, %f4, 0f7F800000;
	and.pred  	%p16, %p14, %p15;
	@%p16 bra 	$L__BB0_6;
	setp.neu.f32 	%p22, %f3, 0f3F800000;
	add.f32 	%f72, %f1, %f1;
	mov.b32 	%r24, %f72;
	setp.lt.s32 	%p23, %r1, -1;
	xor.b32  	%r25, %r24, 2139095040;
	selp.b32 	%r26, %r25, %r24, %p23;
	and.b32  	%r27, %r26, 2147483647;
	selp.b32 	%r28, %r27, %r26, %p22;
	mov.b32 	%f74, %r28;
	bra.uni 	$L__BB0_9;
$L__BB0_6:
	setp.eq.f32 	%p17, %f1, 0fBF800000;
	setp.eq.f32 	%p18, %f69, 0f7F800000;
	and.pred  	%p19, %p17, %p18;
	@%p19 bra 	$L__BB0_9;
	setp.geu.f32 	%p20, %f1, 0f00000000;
	mov.f32 	%f74, %f5;
	@%p20 bra 	$L__BB0_9;
	setp.neu.f32 	%p21, %f3, 0f3F800000;
	neg.f32 	%f71, %f5;
	selp.f32 	%f74, %f5, %f71, %p21;
$L__BB0_9:
	st.global.f32 	[%rd1], %f74;
$L__BB0_10:
	ret;

}


// ===== COMPILED SASS (sm_100) =====

	.target	sm_100

	.elftype	@"ET_EXEC"


//--------------------- .note.nv.tkinfo           --------------------------
	.section	.note.nv.tkinfo,"",@"SHT_NOTE"
	.sectionflags	@"SHF_NOTE_NV_TKINFO"
	.tkinfo
        /*0018*/ 	.word	0x00000002
        /*0030*/ 	.string	""
        /*0030*/ 	.string	"ptxas"
        /*0030*/ 	.string	"Cuda compilation tools, release 13.0, V13.0.88"
        /*0030*/ 	.string	"Build cuda_13.0.r13.0/compiler.36424714_0"
        /*0030*/ 	.string	"-arch sm_100 -m 64 "



//--------------------- .note.nv.cuinfo           --------------------------
	.section	.note.nv.cuinfo,"",@"SHT_NOTE"
	.sectionflags	@"SHF_NOTE_NV_CUINFO"
        /*0018*/ 	.short	0x0002
        /*001a*/ 	.short	0x0064
        /*001c*/ 	.short	0x0082
	.zero		2


//--------------------- .nv.info                  --------------------------
	.section	.nv.info,"",@"SHT_CUDA_INFO"
	.align	4


	//----- nvinfo : EIATTR_REGCOUNT
	.align		4
        /*0000*/ 	.byte	0x04, 0x2f
        /*0002*/ 	.short	(.L_1 - .L_0)
	.align		4
.L_0:
        /*0004*/ 	.word	index@(_Z20modify_matrix_kernelPfii)
        /*0008*/ 	.word	0x00000011


	//----- nvinfo : EIATTR_FRAME_SIZE
	.align		4
.L_1:
        /*000c*/ 	.byte	0x04, 0x11
        /*000e*/ 	.short	(.L_3 - .L_2)
	.align		4
.L_2:
        /*0010*/ 	.word	index@(_Z20modify_matrix_kernelPfii)
        /*0014*/ 	.word	0x00000000


	//----- nvinfo : EIATTR_MIN_STACK_SIZE
	.align		4
.L_3:
        /*0018*/ 	.byte	0x04, 0x12
        /*001a*/ 	.short	(.L_5 - .L_4)
	.align		4
.L_4:
        /*001c*/ 	.word	index@(_Z20modify_matrix_kernelPfii)
        /*0020*/ 	.word	0x00000000
.L_5:


//--------------------- .nv.compat                --------------------------
	.section	.nv.compat,"",@"SHT_CUDA_COMPAT_INFO"
	.align	4
        /*0000*/ 	.byte	0x02, 0x09, 0x00, 0x00, 0x02, 0x02, 0x01, 0x00, 0x02, 0x05, 0x05, 0x00, 0x03, 0x07, 0x01, 0x01
        /*0010*/ 	.byte	0x02, 0x03, 0x00, 0x00, 0x02, 0x06, 0x01, 0x00, 0x04, 0x0b, 0x08, 0x00, 0x01, 0x00, 0x00, 0x00
        /*0020*/ 	.byte	0x00, 0x00, 0x00, 0x00


//--------------------- .nv.info._Z20modify_matrix_kernelPfii --------------------------
	.section	.nv.info._Z20modify_matrix_kernelPfii,"",@"SHT_CUDA_INFO"
	.sectionflags	@""
	.align	4


	//----- nvinfo : EIATTR_CUDA_API_VERSION
	.align		4
        /*0000*/ 	.byte	0x04, 0x37
        /*0002*/ 	.short	(.L_7 - .L_6)
.L_6:
        /*0004*/ 	.word	0x00000082


	//----- nvinfo : EIATTR_KPARAM_INFO
	.align		4
.L_7:
        /*0008*/ 	.byte	0x04, 0x17
        /*000a*/ 	.short	(.L_9 - .L_8)
.L_8:
        /*000c*/ 	.word	0x00000000
        /*0010*/ 	.short	0x0002
        /*0012*/ 	.short	0x000c
        /*0014*/ 	.byte	0x00, 0xf0, 0x11, 0x00


	//----- nvinfo : EIATTR_KPARAM_INFO
	.align		4
.L_9:
        /*0018*/ 	.byte	0x04, 0x17
        /*001a*/ 	.short	(.L_11 - .L_10)
.L_10:
        /*001c*/ 	.word	0x00000000
        /*0020*/ 	.short	0x0001
        /*0022*/ 	.short	0x0008
        /*0024*/ 	.byte	0x00, 0xf0, 0x11, 0x00


	//----- nvinfo : EIATTR_KPARAM_INFO
	.align		4
.L_11:
        /*0028*/ 	.byte	0x04, 0x17
        /*002a*/ 	.short	(.L_13 - .L_12)
.L_12:
        /*002c*/ 	.word	0x00000000
        /*0030*/ 	.short	0x0000
        /*0032*/ 	.short	0x0000
        /*0034*/ 	.byte	0x00, 0xf5, 0x21, 0x00


	//----- nvinfo : EIATTR_SPARSE_MMA_MASK
	.align		4
.L_13:
        /*0038*/ 	.byte	0x03, 0x50
        /*003a*/ 	.short	0x0000


	//----- nvinfo : EIATTR_MAXREG_COUNT
	.align		4
        /*003c*/ 	.byte	0x03, 0x1b
        /*003e*/ 	.short	0x00ff


	//----- nvinfo : EIATTR_MERCURY_ISA_VERSION
	.align		4
        /*0040*/ 	.byte	0x03, 0x5f
        /*0042*/ 	.short	0x0101


	//----- nvinfo : EIATTR_VRC_CTA_INIT_COUNT
	.align		4
        /*0044*/ 	.byte	0x02, 0x4a
	.zero		1
	.zero		1


	//----- nvinfo : EIATTR_EXIT_INSTR_OFFSETS
	.align		4
        /*0048*/ 	.byte	0x04, 0x1c
        /*004a*/ 	.short	(.L_15 - .L_14)


	//   ....[0]....
.L_14:
        /*004c*/ 	.word	0x000000c0


	//   ....[1]....
        /*0050*/ 	.word	0x000006d0


	//----- nvinfo : EIATTR_CRS_STACK_SIZE
	.align		4
.L_15:
        /*0054*/ 	.byte	0x04, 0x1e
        /*0056*/ 	.short	(.L_17 - .L_16)
.L_16:
        /*0058*/ 	.word	0x00000000


	//----- nvinfo : EIATTR_CBANK_PARAM_SIZE
	.align		4
.L_17:
        /*005c*/ 	.byte	0x03, 0x19
        /*005e*/ 	.short	0x0010


	//----- nvinfo : EIATTR_PARAM_CBANK
	.align		4
        /*0060*/ 	.byte	0x04, 0x0a
        /*0062*/ 	.short	(.L_19 - .L_18)
	.align		4
.L_18:
        /*0064*/ 	.word	index@(.nv.constant0._Z20modify_matrix_kernelPfii)
        /*0068*/ 	.short	0x0380
        /*006a*/ 	.short	0x0010


	//----- nvinfo : EIATTR_SW_WAR
	.align		4
.L_19:
        /*006c*/ 	.byte	0x04, 0x36
        /*006e*/ 	.short	(.L_21 - .L_20)
.L_20:
        /*0070*/ 	.word	0x00000008
.L_21:


//--------------------- .nv.callgraph             --------------------------
	.section	.nv.callgraph,"",@"SHT_CUDA_CALLGRAPH"
	.align	4
	.sectionentsize	8
	.align		4
        /*0000*/ 	.word	0x00000000
	.align		4
        /*0004*/ 	.word	0xffffffff
	.align		4
        /*0008*/ 	.word	0x00000000
	.align		4
        /*000c*/ 	.word	0xfffffffe
	.align		4
        /*0010*/ 	.word	0x00000000
	.align		4
        /*0014*/ 	.word	0xfffffffd
	.align		4
        /*0018*/ 	.word	0x00000000
	.align		4
        /*001c*/ 	.word	0xfffffffc


//--------------------- .text._Z20modify_matrix_kernelPfii --------------------------
	.section	.text._Z20modify_matrix_kernelPfii,"ax",@progbits
	.align	128
        .global         _Z20modify_matrix_kernelPfii
        .type           _Z20modify_matrix_kernelPfii,@function
        .size           _Z20modify_matrix_kernelPfii,(.L_x_3 - _Z20modify_matrix_kernelPfii)
        .other          _Z20modify_matrix_kernelPfii,@"STO_CUDA_ENTRY STV_DEFAULT"
_Z20modify_matrix_kernelPfii:
.text._Z20modify_matrix_kernelPfii:
[----:B------:R-:W-:Y:S01]  /*0000*/  LDC R1, c[0x0][0x37c] ;  /* 0x0000df00ff017b82 */ /* 0x000fe20000000800 */
[----:B------:R-:W0:Y:S07]  /*0010*/  S2R R2, SR_TID.Y ;  /* 0x0000000000027919 */ /* 0x000e2e0000002200 */
[----:B------:R-:W1:Y:S01]  /*0020*/  LDC R0, c[0x0][0x360] ;  /* 0x0000d800ff007b82 */ /* 0x000e620000000800 */
[----:B------:R-:W2:Y:S01]  /*0030*/  LDCU.64 UR6, c[0x0][0x388] ;  /* 0x00007100ff0677ac */ /* 0x000ea20008000a00 */
[----:B------:R-:W1:Y:S06]  /*0040*/  S2R R3, SR_TID.X ;  /* 0x0000000000037919 */ /* 0x000e6c0000002100 */
[----:B------:R-:W0:Y:S08]  /*0050*/  S2UR UR5, SR_CTAID.Y ;  /* 0x00000000000579c3 */ /* 0x000e300000002600 */
[----:B------:R-:W0:Y:S08]  /*0060*/  LDC R5, c[0x0][0x364] ;  /* 0x0000d900ff057b82 */ /* 0x000e300000000800 */
[----:B------:R-:W1:Y:S01]  /*0070*/  S2UR UR4, SR_CTAID.X ;  /* 0x00000000000479c3 */ /* 0x000e620000002500 */
[----:B0-----:R-:W-:-:S05]  /*0080*/  IMAD R5, R5, UR5, R2 ;  /* 0x0000000505057c24 */ /* 0x001fca000f8e0202 */
[----:B--2---:R-:W-:Y:S01]  /*0090*/  ISETP.GE.AND P0, PT, R5, UR7, PT ;  /* 0x0000000705007c0c */ /* 0x004fe2000bf06270 */
[----:B-1----:R-:W-:-:S05]  /*00a0*/  IMAD R0, R0, UR4, R3 ;  /* 0x0000000400007c24 */ /* 0x002fca000f8e0203 */
[----:B------:R-:W-:-:S13]  /*00b0*/  ISETP.GE.OR P0, PT, R0, UR6, P0 ;  /* 0x0000000600007c0c */ /* 0x000fda0008706670 */
[----:B------:R-:W-:Y:S05]  /*00c0*/  @P0 EXIT ;  /* 0x000000000000094d */ /* 0x000fea0003800000 */
[----:B------:R-:W0:Y:S01]  /*00d0*/  LDC.64 R2, c[0x0][0x380] ;  /* 0x0000e000ff027b82 */ /* 0x000e220000000a00 */
[----:B------:R-:W1:Y:S01]  /*00e0*/  LDCU.64 UR4, c[0x0][0x358] ;  /* 0x00006b00ff0477ac */ /* 0x000e620008000a00 */
[----:B------:R-:W-:-:S04]  /*00f0*/  IMAD R5, R0, UR7, R5 ;  /* 0x0000000700057c24 */ /* 0x000fc8000f8e0205 */
[----:B0-----:R-:W-:-:S05]  /*0100*/  IMAD.WIDE R2, R5, 0x4, R2 ;  /* 0x0000000405027825 */ /* 0x001fca00078e0202 */
[----:B-1----:R-:W2:Y:S01]  /*0110*/  LDG.E R4, desc[UR4][R2.64] ;  /* 0x0000000402047981 */ /* 0x002ea2000c1e1900 */
[----:B------:R-:W-:Y:S01]  /*0120*/  HFMA2 R13, -RZ, RZ, 0.771484375, 0.21533203125 ;  /* 0x3a2c32e4ff0d7431 */ /* 0x000fe200000001ff */
[----:B------:R-:W-:Y:S01]  /*0130*/  BSSY.RECONVERGENT B0, `(.L_x_0) ;  /* 0x0000058000007945 */ /* 0x000fe20003800200 */
[C---:B--2---:R-:W-:Y:S01]  /*0140*/  FMUL R5, |R4|.reuse, 16777216 ;  /* 0x4b80000004057820 */ /* 0x044fe20000400200 */
[----:B------:R-:W-:-:S04]  /*0150*/  FSETP.GEU.AND P0, PT, |R4|, 1.175494350822287508e-38, PT ;  /* 0x008000000400780b */ /* 0x000fc80003f0e200 */
[----:B------:R-:W-:-:S04]  /*0160*/  FSEL R5, R5, |R4|, !P0 ;  /* 0x4000000405057208 */ /* 0x000fc80004000000 */
[----:B------:R-:W-:-:S04]  /*0170*/  IADD3 R6, PT, PT, R5, -0x3f3504f3, RZ ;  /* 0xc0cafb0d05067810 */ /* 0x000fc80007ffe0ff */
[----:B------:R-:W-:-:S04]  /*0180*/  LOP3.LUT R6, R6, 0xff800000, RZ, 0xc0, !PT ;  /* 0xff80000006067812 */ /* 0x000fc800078ec0ff */
[-C--:B------:R-:W-:Y:S02]  /*0190*/  IADD3 R5, PT, PT, R5, -R6.reuse, RZ ;  /* 0x8000000605057210 */ /* 0x080fe40007ffe0ff */
[----:B------:R-:W-:-:S03]  /*01a0*/  I2FP.F32.S32 R6, R6 ;  /* 0x0000000600067245 */ /* 0x000fc60000201400 */
[C---:B------:R-:W-:Y:S01]  /*01b0*/  FADD R8, R5.reuse, 1 ;  /* 0x3f80000005087421 */ /* 0x040fe20000000000 */
[----:B------:R-:W-:Y:S01]  /*01c0*/  FADD R7, R5, -1 ;  /* 0xbf80000005077421 */ /* 0x000fe20000000000 */
[----:B------:R-:W-:-:S03]  /*01d0*/  FSEL R5, RZ, -24, P0 ;  /* 0xc1c00000ff057808 */ /* 0x000fc60000000000 */
[----:B------:R-:W-:Y:S01]  /*01e0*/  FADD R9, R7, R7 ;  /* 0x0000000707097221 */ /* 0x000fe20000000000 */
[----:B------:R-:W0:Y:S01]  /*01f0*/  MUFU.RCP R8, R8 ;  /* 0x0000000800087308 */ /* 0x000e220000001000 */
[----:B------:R-:W-:Y:S02]  /*0200*/  FFMA R6, R6, 1.1920928955078125e-07, R5 ;  /* 0x3400000006067823 */ /* 0x000fe40000000005 */
[----:B0-----:R-:W-:-:S04]  /*0210*/  FMUL R9, R8, R9 ;  /* 0x0000000908097220 */ /* 0x001fc80000400000 */
[----:B------:R-:W-:Y:S01]  /*0220*/  FADD R11, R7, -R9 ;  /* 0x80000009070b7221 */ /* 0x000fe20000000000 */
[C---:B------:R-:W-:Y:S01]  /*0230*/  FMUL R10, R9.reuse, R9 ;  /* 0x00000009090a7220 */ /* 0x040fe20000400000 */
[----:B------:R-:W-:Y:S02]  /*0240*/  FFMA R5, R9, 1.4426950216293334961, R6 ;  /* 0x3fb8aa3b09057823 */ /* 0x000fe40000000006 */
[----:B------:R-:W-:Y:S01]  /*0250*/  FADD R12, R11, R11 ;  /* 0x0000000b0b0c7221 */ /* 0x000fe20000000000 */
[----:B------:R-:W-:Y:S01]  /*0260*/  FFMA R11, R10, R13, 0.0032181653659790754318 ;  /* 0x3b52e7db0a0b7423 */ /* 0x000fe2000000000d */
[----:B------:R-:W-:Y:S02]  /*0270*/  FADD R6, R6, -R5 ;  /* 0x8000000506067221 */ /* 0x000fe40000000000 */
[----:B------:R-:W-:Y:S01]  /*0280*/  FFMA R7, R7, -R9, R12 ;  /* 0x8000000907077223 */ /* 0x000fe2000000000c */
[----:B------:R-:W-:Y:S01]  /*0290*/  FFMA R11, R10, R11, 0.018033718690276145935 ;  /* 0x3c93bb730a0b7423 */ /* 0x000fe2000000000b */
[----:B------:R-:W-:Y:S01]  /*02a0*/  FFMA R6, R9, 1.4426950216293334961, R6 ;  /* 0x3fb8aa3b09067823 */ /* 0x000fe20000000006 */
[----:B------:R-:W-:Y:S01]  /*02b0*/  IADD3 R12, PT, PT, R0, 0x1, RZ ;  /* 0x00000001000c7810 */ /* 0x000fe20007ffe0ff */
[----:B------:R-:W-:Y:S01]  /*02c0*/  FMUL R7, R8, R7 ;  /* 0x0000000708077220 */ /* 0x000fe20000400000 */
[----:B------:R-:W-:-:S03]  /*02d0*/  FFMA R11, R10, R11, 0.12022458761930465698 ;  /* 0x3df6384f0a0b7423 */ /* 0x000fc6000000000b */
[----:B------:R-:W-:Y:S01]  /*02e0*/  FFMA R6, R7, 1.4426950216293334961, R6 ;  /* 0x3fb8aa3b07067823 */ /* 0x000fe20000000006 */
[----:B------:R-:W-:-:S03]  /*02f0*/  FMUL R10, R10, R11 ;  /* 0x0000000b0a0a7220 */ /* 0x000fc60000400000 */
[----:B------:R-:W-:Y:S01]  /*0300*/  FFMA R6, R9, 1.9251366722983220825e-08, R6 ;  /* 0x32a55e3409067823 */ /* 0x000fe20000000006 */
[----:B------:R-:W-:-:S04]  /*0310*/  FMUL R8, R10, 3 ;  /* 0x404000000a087820 */ /* 0x000fc80000400000 */
[----:B------:R-:W-:Y:S01]  /*0320*/  FFMA R6, R7, R8, R6 ;  /* 0x0000000807067223 */ /* 0x000fe20000000006 */
[----:B------:R-:W-:-:S03]  /*0330*/  I2FP.F32.S32 R7, R12 ;  /* 0x0000000c00077245 */ /* 0x000fc60000201400 */
[----:B------:R-:W-:-:S04]  /*0340*/  FFMA R10, R9, R10, R6 ;  /* 0x0000000a090a7223 */ /* 0x000fc80000000006 */
[----:B------:R-:W-:-:S04]  /*0350*/  FADD R8, R5, R10 ;  /* 0x0000000a05087221 */ /* 0x000fc80000000000 */
[----:B------:R-:W-:Y:S01]  /*0360*/  FMUL R6, R7, R8 ;  /* 0x0000000807067220 */ /* 0x000fe20000400000 */
[----:B------:R-:W-:-:S03]  /*0370*/  FADD R5, -R5, R8 ;  /* 0x0000000805057221 */ /* 0x000fc60000000100 */
[----:B------:R-:W0:Y:S01]  /*0380*/  FRND R9, R6 ;  /* 0x0000000600097307 */ /* 0x000e220000201000 */
[----:B------:R-:W-:Y:S01]  /*0390*/  FADD R10, R10, -R5 ;  /* 0x800000050a0a7221 */ /* 0x000fe20000000000 */
[C---:B------:R-:W-:Y:S01]  /*03a0*/  FFMA R5, R7.reuse, R8, -R6 ;  /* 0x0000000807057223 */ /* 0x040fe20000000806 */
[C---:B------:R-:W-:Y:S02]  /*03b0*/  FSETP.GT.AND P1, PT, |R6|.reuse, 152, PT ;  /* 0x431800000600780b */ /* 0x040fe40003f24200 */
[C---:B------:R-:W-:Y:S01]  /*03c0*/  FSETP.GEU.AND P2, PT, R6.reuse, RZ, PT ;  /* 0x000000ff0600720b */ /* 0x040fe20003f4e000 */
[----:B------:R-:W-:Y:S01]  /*03d0*/  FFMA R5, R7, R10, R5 ;  /* 0x0000000a07057223 */ /* 0x000fe20000000005 */
[----:B------:R-:W-:Y:S01]  /*03e0*/  MOV R10, 0x391fcb8e ;  /* 0x391fcb8e000a7802 */ /* 0x000fe20000000f00 */
[----:B------:R-:W1:Y:S01]  /*03f0*/  F2I.NTZ R11, R6 ;  /* 0x00000006000b7305 */ /* 0x000e620000203100 */
[----:B0-----:R-:W-:Y:S01]  /*0400*/  FADD R8, R6, -R9 ;  /* 0x8000000906087221 */ /* 0x001fe20000000000 */
[----:B------:R-:W-:-:S03]  /*0410*/  FSETP.GT.AND P0, PT, R9, RZ, PT ;  /* 0x000000ff0900720b */ /* 0x000fc60003f04000 */
[----:B------:R-:W-:Y:S01]  /*0420*/  FADD R5, R5, R8 ;  /* 0x0000000805057221 */ /* 0x000fe20000000000 */
[----:B------:R-:W-:Y:S02]  /*0430*/  SEL R14, RZ, 0x83000000, P0 ;  /* 0x83000000ff0e7807 */ /* 0x000fe40000000000 */
[----:B------:R-:W-:Y:S01]  /*0440*/  ISETP.NE.AND P0, PT, R12, RZ, PT ;  /* 0x000000ff0c00720c */ /* 0x000fe20003f05270 */
[----:B------:R-:W-:-:S03]  /*0450*/  FFMA R8, R5, R10, 0.0013391353422775864601 ;  /* 0x3aaf85ed05087423 */ /* 0x000fc6000000000a */
[----:B------:R-:W-:Y:S01]  /*0460*/  FSETP.EQ.OR P0, PT, R4, 1, !P0 ;  /* 0x3f8000000400780b */ /* 0x000fe20004702400 */
[----:B------:R-:W-:-:S04]  /*0470*/  FFMA R8, R5, R8, 0.0096188392490148544312 ;  /* 0x3c1d985605087423 */ /* 0x000fc80000000008 */
[----:B------:R-:W-:-:S04]  /*0480*/  FFMA R8, R5, R8, 0.055503588169813156128 ;  /* 0x3d6357bb05087423 */ /* 0x000fc80000000008 */
[----:B------:R-:W-:Y:S01]  /*0490*/  FFMA R10, R5, R8, 0.24022644758224487305 ;  /* 0x3e75fdec050a7423 */ /* 0x000fe20000000008 */
[----:B------:R-:W-:-:S03]  /*04a0*/  FMUL R8, R7, 0.5 ;  /* 0x3f00000007087820 */ /* 0x000fc60000400000 */
[----:B------:R-:W-:-:S03]  /*04b0*/  FFMA R10, R5, R10, 0.69314718246459960938 ;  /* 0x3f317218050a7423 */ /* 0x000fc6000000000a */
[----:B------:R-:W0:Y:S01]  /*04c0*/  FRND.TRUNC R8, R8 ;  /* 0x0000000800087307 */ /* 0x000e22000020d000 */
[----:B------:R-:W-:Y:S01]  /*04d0*/  FFMA R10, R5, R10, 1 ;  /* 0x3f800000050a7423 */ /* 0x000fe2000000000a */
[----:B------:R-:W-:Y:S02]  /*04e0*/  IADD3 R5, PT, PT, R14, 0x7f000000, RZ ;  /* 0x7f0000000e057810 */ /* 0x000fe40007ffe0ff */
[----:B-1----:R-:W-:-:S03]  /*04f0*/  LEA R14, R11, -R14, 0x17 ;  /* 0x8000000e0b0e7211 */ /* 0x002fc600078eb8ff */
[----:B------:R-:W-:-:S04]  /*0500*/  FMUL R5, R10, R5 ;  /* 0x000000050a057220 */ /* 0x000fc80000400000 */
[----:B------:R-:W-:Y:S01]  /*0510*/  FMUL R14, R5, R14 ;  /* 0x0000000e050e7220 */ /* 0x000fe20000400000 */
[----:B------:R-:W-:Y:S01]  /*0520*/  HFMA2 R5, -RZ, RZ, 1.875, 0 ;  /* 0x3f800000ff057431 */ /* 0x000fe200000001ff */
[----:B------:R-:W-:Y:S01]  /*0530*/  @P1 FSEL R14, RZ, +INF , !P2 ;  /* 0x7f800000ff0e1808 */ /* 0x000fe20005000000 */
[----:B0-----:R-:W-:Y:S01]  /*0540*/  FADD R8, R8, R8 ;  /* 0x0000000808087221 */ /* 0x001fe20000000000 */
[----:B------:R-:W-:Y:S06]  /*0550*/  @P0 BRA `(.L_x_1) ;  /* 0x0000000000540947 */ /* 0x000fec0003800000 */
[----:B------:R-:W-:-:S04]  /*0560*/  FSETP.NAN.AND P0, PT, |R7|, |R7|, PT ;  /* 0x400000070700720b */ /* 0x000fc80003f08200 */
[----:B------:R-:W-:-:S13]  /*0570*/  FSETP.NUM.AND P0, PT, |R4|, |R4|, !P0 ;  /* 0x400000040400720b */ /* 0x000fda0004707200 */
[----:B------:R-:W-:Y:S01]  /*0580*/  @!P0 FADD R5, R4, R7 ;  /* 0x0000000704058221 */ /* 0x000fe20000000000 */
[----:B------:R-:W-:Y:S06]  /*0590*/  @!P0 BRA `(.L_x_1) ;  /* 0x0000000000448947 */ /* 0x000fec0003800000 */
[----:B------:R-:W-:Y:S01]  /*05a0*/  FSETP.NEU.AND P0, PT, |R4|, +INF , PT ;  /* 0x7f8000000400780b */ /* 0x000fe20003f0d200 */
[----:B------:R-:W-:-:S03]  /*05b0*/  FADD R8, R7, -R8 ;  /* 0x8000000807087221 */ /* 0x000fc60000000000 */
[----:B------:R-:W-:-:S04]  /*05c0*/  FSETP.NEU.AND P0, PT, R4, RZ, P0 ;  /* 0x000000ff0400720b */ /* 0x000fc8000070d000 */
[----:B------:R-:W-:Y:S02]  /*05d0*/  ISETP.GE.OR P1, PT, R0, -0x1, P0 ;  /* 0xffffffff0000780c */ /* 0x000fe40000726670 */
[----:B------:R-:W-:-:S07]  /*05e0*/  FSETP.NEU.AND P2, PT, |R8|, 1, !P0 ;  /* 0x3f8000000800780b */ /* 0x000fce000474d200 */
[----:B------:R-:W-:-:S05]  /*05f0*/  @!P0 FADD R0, R4, R4 ;  /* 0x0000000404008221 */ /* 0x000fca0000000000 */
[----:B------:R-:W-:-:S04]  /*0600*/  @!P1 LOP3.LUT R0, R0, 0x7f800000, RZ, 0x3c, !PT ;  /* 0x7f80000000009812 */ /* 0x000fc800078e3cff */
[----:B------:R-:W-:-:S04]  /*0610*/  @P2 LOP3.LUT R0, R0, 0x7fffffff, RZ, 0xc0, !PT ;  /* 0x7fffffff00002812 */ /* 0x000fc800078ec0ff */
[----:B------:R-:W-:Y:S01]  /*0620*/  @!P0 MOV R5, R0 ;  /* 0x0000000000058202 */ /* 0x000fe20000000f00 */
[----:B------:R-:W-:Y:S06]  /*0630*/  @!P0 BRA `(.L_x_1) ;  /* 0x00000000001c8947 */ /* 0x000fec0003800000 */
[----:B------:R-:W-:Y:S02]  /*0640*/  FSETP.NEU.AND P0, PT, |R7|, +INF , PT ;  /* 0x7f8000000700780b */ /* 0x000fe40003f0d200 */
[----:B------:R-:W-:-:S13]  /*0650*/  FSETP.EQ.AND P1, PT, R4, -1, PT ;  /* 0xbf8000000400780b */ /* 0x000fda0003f22000 */
[----:B------:R-:W-:Y:S05]  /*0660*/  @!P0 BRA P1, `(.L_x_1) ;  /* 0x0000000000108947 */ /* 0x000fea0000800000 */
[----:B------:R-:W-:Y:S02]  /*0670*/  FSETP.GEU.AND P0, PT, R4, RZ, PT ;  /* 0x000000ff0400720b */ /* 0x000fe40003f0e000 */
[----:B------:R-:W-:-:S11]  /*0680*/  MOV R5, R14 ;  /* 0x0000000e00057202 */ /* 0x000fd60000000f00 */
[----:B------:R-:W-:-:S04]  /*0690*/  @!P0 FSETP.NEU.AND P1, PT, |R8|, 1, PT ;  /* 0x3f8000000800880b */ /* 0x000fc80003f2d200 */
[----:B------:R-:W-:-:S09]  /*06a0*/  @!P0 FSEL R5, R14, -R14, P1 ;  /* 0x8000000e0e058208 */ /* 0x000fd20000800000 */
.L_x_1:
[----:B------:R-:W-:Y:S05]  /*06b0*/  BSYNC.RECONVERGENT B0 ;  /* 0x0000000000007941 */ /* 0x000fea0003800200 */
.L_x_0:
[----:B------:R-:W-:Y:S01]  /*06c0*/  STG.E desc[UR4][R2.64], R5 ;  /* 0x0000000502007986 */ /* 0x000fe2000c101904 */
[----:B------:R-:W-:Y:S05]  /*06d0*/  EXIT ;  /* 0x000000000000794d */ /* 0x000fea0003800000 */
.L_x_2:
[----:B------:R-:W-:-:S00]  /*06e0*/  BRA `(.L_x_2) ;  /* 0xfffffffc00fc7947 */ /* 0x000fc0000383ffff */
[----:B------:R-:W-:-:S00]  /*06f0*/  NOP ;  /* 0x0000000000007918 */ /* 0x000fc00000000000 */
        /* <DEDUP_REMOVED lines=8> */
.L_x_3:


//--------------------- .nv.shared.reserved.0     --------------------------
	.section	.nv.shared.reserved.0,"aw",@nobits
	.weak		__nv_reservedSMEM_offset_0_alias
	.size		__nv_reservedSMEM_offset_0_alias, 0, 64
	.other		__nv_reservedSMEM_offset_0_alias,@"STO_CUDA_RESERVED_SHARED STV_DEFAULT"
__nv_reservedSMEM_offset_0_alias:
	.zero		0
	.zero		64


//--------------------- .nv.constant0._Z20modify_matrix_kernelPfii --------------------------
	.section	.nv.constant0._Z20modify_matrix_kernelPfii,"a",@progbits
	.sectionflags	@""
	.align	4
.nv.constant0._Z20modify_matrix_kernelPfii:
	.zero		912


//--------------------- SYMBOLS --------------------------

	.type		.nv.reservedSmem.offset0,@object
	.size		.nv.reservedSmem.offset0,0x4
